	.headerflags	@"EF_CUDA_TEXMODE_UNIFIED EF_CUDA_64BIT_ADDRESS EF_CUDA_ACCELERATORS EF_CUDA_SM90 EF_CUDA_VIRTUAL_SM(EF_CUDA_SM90)"
	.elftype	@"ET_EXEC"


//--------------------- .nv.info                  --------------------------
	.section	.nv.info,"",@"SHT_CUDA_INFO"
	.align	4


	//----- nvinfo : EIATTR_REGCOUNT
	.align		4
        /*0000*/ 	.byte	0x04, 0x2f
        /*0002*/ 	.short	(.L_1 - .L_0)
	.align		4
.L_0:
        /*0004*/ 	.word	index@(triton_poi_fused_convolution_relu_2)
        /*0008*/ 	.word	0x0000000c


	//----- nvinfo : EIATTR_MIN_STACK_SIZE
	.align		4
.L_1:
        /*000c*/ 	.byte	0x04, 0x12
        /*000e*/ 	.short	(.L_3 - .L_2)
	.align		4
.L_2:
        /*0010*/ 	.word	index@(triton_poi_fused_convolution_relu_2)
        /*0014*/ 	.word	0x00000000


	//----- nvinfo : EIATTR_FRAME_SIZE
	.align		4
.L_3:
        /*0018*/ 	.byte	0x04, 0x11
        /*001a*/ 	.short	(.L_5 - .L_4)
	.align		4
.L_4:
        /*001c*/ 	.word	index@(triton_poi_fused_convolution_relu_2)
        /*0020*/ 	.word	0x00000000


	//----- nvinfo : EIATTR_MIN_STACK_SIZE
	.align		4
.L_5:
        /*0024*/ 	.byte	0x04, 0x12
        /*0026*/ 	.short	(.L_7 - .L_6)
	.align		4
.L_6:
        /*0028*/ 	.word	index@(triton_poi_fused_convolution_relu_2)
        /*002c*/ 	.word	0x00000000
.L_7:


//--------------------- .nv.info.triton_poi_fused_convolution_relu_2 --------------------------
	.section	.nv.info.triton_poi_fused_convolution_relu_2,"",@"SHT_CUDA_INFO"
	.sectionflags	@""
	.align	4


	//----- nvinfo : EIATTR_CUDA_API_VERSION
	.align		4
        /*0000*/ 	.byte	0x04, 0x37
        /*0002*/ 	.short	(.L_9 - .L_8)
.L_8:
        /*0004*/ 	.word	0x0000007c


	//----- nvinfo : EIATTR_KPARAM_INFO
	.align		4
.L_9:
        /*0008*/ 	.byte	0x04, 0x17
        /*000a*/ 	.short	(.L_11 - .L_10)
.L_10:
        /*000c*/ 	.word	0x00000000
        /*0010*/ 	.short	0x0002
        /*0012*/ 	.short	0x0010
        /*0014*/ 	.byte	0x00, 0xf0, 0x11, 0x00


	//----- nvinfo : EIATTR_KPARAM_INFO
	.align		4
.L_11:
        /*0018*/ 	.byte	0x04, 0x17
        /*001a*/ 	.short	(.L_13 - .L_12)
.L_12:
        /*001c*/ 	.word	0x00000000
        /*0020*/ 	.short	0x0001
        /*0022*/ 	.short	0x0008
        /*0024*/ 	.byte	0x00, 0xf4, 0x21, 0x00


	//----- nvinfo : EIATTR_KPARAM_INFO
	.align		4
.L_13:
        /*0028*/ 	.byte	0x04, 0x17
        /*002a*/ 	.short	(.L_15 - .L_14)
.L_14:
        /*002c*/ 	.word	0x00000000
        /*0030*/ 	.short	0x0000
        /*0032*/ 	.short	0x0000
        /*0034*/ 	.byte	0x00, 0xf4, 0x21, 0x00


	//----- nvinfo : EIATTR_SPARSE_MMA_MASK
	.align		4
.L_15:
        /*0038*/ 	.byte	0x03, 0x50
        /*003a*/ 	.short	0x0000


	//----- nvinfo : EIATTR_MAXREG_COUNT
	.align		4
        /*003c*/ 	.byte	0x03, 0x1b
        /*003e*/ 	.short	0x00ff


	//----- nvinfo : EIATTR_EXIT_INSTR_OFFSETS
	.align		4
        /*0040*/ 	.byte	0x04, 0x1c
        /*0042*/ 	.short	(.L_17 - .L_16)


	//   ....[0]....
.L_16:
        /*0044*/ 	.word	0x000001b0


	//----- nvinfo : EIATTR_REQNTID
	.align		4
.L_17:
        /*0048*/ 	.byte	0x04, 0x10
        /*004a*/ 	.short	(.L_19 - .L_18)
.L_18:
        /*004c*/ 	.word	0x00000100
        /*0050*/ 	.word	0x00000001
        /*0054*/ 	.word	0x00000001


	//----- nvinfo : EIATTR_CBANK_PARAM_SIZE
	.align		4
.L_19:
        /*0058*/ 	.byte	0x03, 0x19
        /*005a*/ 	.short	0x0014


	//----- nvinfo : EIATTR_PARAM_CBANK
	.align		4
        /*005c*/ 	.byte	0x04, 0x0a
        /*005e*/ 	.short	(.L_21 - .L_20)
	.align		4
.L_20:
        /*0060*/ 	.word	index@(.nv.constant0.triton_poi_fused_convolution_relu_2)
        /*0064*/ 	.short	0x0210
        /*0066*/ 	.short	0x0014


	//----- nvinfo : EIATTR_SW_WAR
	.align		4
.L_21:
        /*0068*/ 	.byte	0x04, 0x36
        /*006a*/ 	.short	(.L_23 - .L_22)
.L_22:
        /*006c*/ 	.word	0x00000008
.L_23:


//--------------------- .nv.callgraph             --------------------------
	.section	.nv.callgraph,"",@"SHT_CUDA_CALLGRAPH"
	.align	4
	.sectionentsize	8
	.align		4
        /*0000*/ 	.word	0x00000000
	.align		4
        /*0004*/ 	.word	0xffffffff
	.align		4
        /*0008*/ 	.word	0x00000000
	.align		4
        /*000c*/ 	.word	0xfffffffe
	.align		4
        /*0010*/ 	.word	0x00000000
	.align		4
        /*0014*/ 	.word	0xfffffffd
	.align		4
        /*0018*/ 	.word	0x00000000
	.align		4
        /*001c*/ 	.word	0xfffffffc


//--------------------- .text.triton_poi_fused_convolution_relu_2 --------------------------
	.section	.text.triton_poi_fused_convolution_relu_2,"ax",@progbits
	.align	128
        .global         triton_poi_fused_convolution_relu_2
        .type           triton_poi_fused_convolution_relu_2,@function
        .size           triton_poi_fused_convolution_relu_2,(.L_x_1 - triton_poi_fused_convolution_relu_2)
        .other          triton_poi_fused_convolution_relu_2,@"STO_CUDA_ENTRY STV_DEFAULT"
triton_poi_fused_convolution_relu_2:
.text.triton_poi_fused_convolution_relu_2:
[----:B------:R-:W-:Y:S01]  /*0000*/  LDC R1, c[0x0][0x28] ;  /* 0x00000a00ff017b82 */ /* 0x000fe20000000800 */
[----:B------:R-:W1:Y:S07]  /*0010*/  S2R R0, SR_TID.X ;  /* 0x0000000000007919 */ /* 0x000e6e0000002100 */
[----:B------:R-:W2:Y:S01]  /*0020*/  LDC.64 R4, c[0x0][0x218] ;  /* 0x00008600ff047b82 */ /* 0x000ea20000000a00 */
[----:B------:R-:W-:Y:S01]  /*0030*/  ULDC.64 UR4, c[0x0][0x208] ;  /* 0x0000820000047ab9 */ /* 0x000fe20000000a00 */
[----:B------:R-:W3:Y:S06]  /*0040*/  S2R R7, SR_CTAID.X ;  /* 0x0000000000077919 */ /* 0x000eec0000002500 */
[----:B------:R-:W4:Y:S01]  /*0050*/  LDC.64 R2, c[0x0][0x210] ;  /* 0x00008400ff027b82 */ /* 0x000f220000000a00 */
[----:B-1----:R-:W-:Y:S01]  /*0060*/  IMAD.SHL.U32 R0, R0, 0x2, RZ ;  /* 0x0000000200007824 */ /* 0x002fe200078e00ff */
[----:B---3--:R-:W-:-:S04]  /*0070*/  SHF.R.S32.HI R6, RZ, 0x16, R7 ;  /* 0x00000016ff067819 */ /* 0x008fc80000011407 */
[----:B------:R-:W-:Y:S02]  /*0080*/  LOP3.LUT R0, R0, 0x1fe, RZ, 0xc0, !PT ;  /* 0x000001fe00007812 */ /* 0x000fe400078ec0ff */
[----:B------:R-:W-:-:S03]  /*0090*/  SGXT R6, R6, 0x1 ;  /* 0x000000010606781a */ /* 0x000fc60000000200 */
[----:B------:R-:W-:-:S04]  /*00a0*/  IMAD R7, R7, 0x200, R0 ;  /* 0x0000020007077824 */ /* 0x000fc800078e0200 */
[----:B----4-:R-:W-:Y:S01]  /*00b0*/  IMAD.WIDE R2, R7, 0x4, R2 ;  /* 0x0000000407027825 */ /* 0x010fe200078e0202 */
[----:B------:R-:W-:-:S04]  /*00c0*/  LEA.HI R6, R6, R7, RZ, 0x8 ;  /* 0x0000000706067211 */ /* 0x000fc800078f40ff */
[----:B------:R-:W-:-:S04]  /*00d0*/  SHF.R.S32.HI R6, RZ, 0x8, R6 ;  /* 0x00000008ff067819 */ /* 0x000fc80000011406 */
[----:B------:R-:W-:-:S04]  /*00e0*/  LEA.HI R0, R6, R6, RZ, 0x7 ;  /* 0x0000000606007211 */ /* 0x000fc800078f38ff */
[----:B------:R-:W-:-:S05]  /*00f0*/  LOP3.LUT R9, R0, 0xffffff80, RZ, 0xc0, !PT ;  /* 0xffffff8000097812 */ /* 0x000fca00078ec0ff */
[----:B------:R-:W-:Y:S02]  /*0100*/  IMAD.IADD R9, R6, 0x1, -R9 ;  /* 0x0000000106097824 */ /* 0x000fe400078e0a09 */
[----:B------:R-:W3:Y:S02]  /*0110*/  LDG.E.64 R6, desc[UR4][R2.64] ;  /* 0x0000000402067981 */ /* 0x000ee4000c1e1b00 */
[----:B--2---:R-:W-:-:S06]  /*0120*/  IMAD.WIDE R4, R9, 0x4, R4 ;  /* 0x0000000409047825 */ /* 0x004fcc00078e0204 */
[----:B------:R-:W3:Y:S02]  /*0130*/  LDG.E.EL R4, desc[UR4][R4.64] ;  /* 0x0000000404047981 */ /* 0x000ee4000c2e1900 */
[CC--:B---3--:R-:W-:Y:S01]  /*0140*/  FSETP.GEU.AND P0, PT, R6.reuse, -R4.reuse, PT ;  /* 0x800000040600720b */ /* 0x0c8fe20003f0e000 */
[--C-:B------:R-:W-:Y:S01]  /*0150*/  FADD R6, R6, R4.reuse ;  /* 0x0000000406067221 */ /* 0x100fe20000000000 */
[C---:B------:R-:W-:Y:S01]  /*0160*/  FADD R0, R7.reuse, R4 ;  /* 0x0000000407007221 */ /* 0x040fe20000000000 */
[----:B------:R-:W-:-:S03]  /*0170*/  FSETP.GEU.AND P1, PT, R7, -R4, PT ;  /* 0x800000040700720b */ /* 0x000fc60003f2e000 */
[----:B------:R-:W-:Y:S02]  /*0180*/  FSEL R6, R6, RZ, P0 ;  /* 0x000000ff06067208 */ /* 0x000fe40000000000 */
[----:B------:R-:W-:-:S05]  /*0190*/  FSEL R7, R0, RZ, P1 ;  /* 0x000000ff00077208 */ /* 0x000fca0000800000 */
[----:B------:R-:W-:Y:S01]  /*01a0*/  STG.E.64 desc[UR4][R2.64], R6 ;  /* 0x0000000602007986 */ /* 0x000fe2000c101b04 */
[----:B------:R-:W-:Y:S05]  /*01b0*/  EXIT ;  /* 0x000000000000794d */ /* 0x000fea0003800000 */
.L_x_0:
[----:B------:R-:W-:-:S00]  /*01c0*/  BRA `(.L_x_0) ;  /* 0xfffffffc00fc7947 */ /* 0x000fc0000383ffff */
[----:B------:R-:W-:-:S00]  /*01d0*/  NOP ;  /* 0x0000000000007918 */ /* 0x000fc00000000000 */
        /* <DEDUP_REMOVED lines=10> */
.L_x_1:


//--------------------- .nv.constant0.triton_poi_fused_convolution_relu_2 --------------------------
	.section	.nv.constant0.triton_poi_fused_convolution_relu_2,"a",@progbits
	.sectionflags	@""
	.align	4
.nv.constant0.triton_poi_fused_convolution_relu_2:
	.zero		548
